	.headerflags	@"EF_CUDA_TEXMODE_UNIFIED EF_CUDA_64BIT_ADDRESS EF_CUDA_ACCELERATORS EF_CUDA_SM90 EF_CUDA_VIRTUAL_SM(EF_CUDA_SM90)"
	.elftype	@"ET_EXEC"


//--------------------- .nv.info                  --------------------------
	.section	.nv.info,"",@"SHT_CUDA_INFO"
	.align	4


	//----- nvinfo : EIATTR_REGCOUNT
	.align		4
        /*0000*/ 	.byte	0x04, 0x2f
        /*0002*/ 	.short	(.L_2 - .L_1)
	.align		4
.L_1:
        /*0004*/ 	.word	index@(triton_poi_fused_add_exp_mul_tanh_6)
        /*0008*/ 	.word	0x00000013


	//----- nvinfo : EIATTR_MIN_STACK_SIZE
	.align		4
.L_2:
        /*000c*/ 	.byte	0x04, 0x12
        /*000e*/ 	.short	(.L_4 - .L_3)
	.align		4
.L_3:
        /*0010*/ 	.word	index@(triton_poi_fused_add_exp_mul_tanh_6)
        /*0014*/ 	.word	0x00000000


	//----- nvinfo : EIATTR_FRAME_SIZE
	.align		4
.L_4:
        /*0018*/ 	.byte	0x04, 0x11
        /*001a*/ 	.short	(.L_6 - .L_5)
	.align		4
.L_5:
        /*001c*/ 	.word	index@(triton_poi_fused_add_exp_mul_tanh_6)
        /*0020*/ 	.word	0x00000000


	//----- nvinfo : EIATTR_MIN_STACK_SIZE
	.align		4
.L_6:
        /*0024*/ 	.byte	0x04, 0x12
        /*0026*/ 	.short	(.L_8 - .L_7)
	.align		4
.L_7:
        /*0028*/ 	.word	index@(triton_poi_fused_add_exp_mul_tanh_6)
        /*002c*/ 	.word	0x00000000
.L_8:


//--------------------- .nv.info.triton_poi_fused_add_exp_mul_tanh_6 --------------------------
	.section	.nv.info.triton_poi_fused_add_exp_mul_tanh_6,"",@"SHT_CUDA_INFO"
	.sectionflags	@""
	.align	4


	//----- nvinfo : EIATTR_CUDA_API_VERSION
	.align		4
        /*0000*/ 	.byte	0x04, 0x37
        /*0002*/ 	.short	(.L_10 - .L_9)
.L_9:
        /*0004*/ 	.word	0x0000007c


	//----- nvinfo : EIATTR_KPARAM_INFO
	.align		4
.L_10:
        /*0008*/ 	.byte	0x04, 0x17
        /*000a*/ 	.short	(.L_12 - .L_11)
.L_11:
        /*000c*/ 	.word	0x00000000
        /*0010*/ 	.short	0x0006
        /*0012*/ 	.short	0x002c
        /*0014*/ 	.byte	0x00, 0xf0, 0x11, 0x00


	//----- nvinfo : EIATTR_KPARAM_INFO
	.align		4
.L_12:
        /*0018*/ 	.byte	0x04, 0x17
        /*001a*/ 	.short	(.L_14 - .L_13)
.L_13:
        /*001c*/ 	.word	0x00000000
        /*0020*/ 	.short	0x0005
        /*0022*/ 	.short	0x0028
        /*0024*/ 	.byte	0x00, 0xf0, 0x11, 0x00


	//----- nvinfo : EIATTR_KPARAM_INFO
	.align		4
.L_14:
        /*0028*/ 	.byte	0x04, 0x17
        /*002a*/ 	.short	(.L_16 - .L_15)
.L_15:
        /*002c*/ 	.word	0x00000000
        /*0030*/ 	.short	0x0004
        /*0032*/ 	.short	0x0020
        /*0034*/ 	.byte	0x00, 0xf4, 0x21, 0x00


	//----- nvinfo : EIATTR_KPARAM_INFO
	.align		4
.L_16:
        /*0038*/ 	.byte	0x04, 0x17
        /*003a*/ 	.short	(.L_18 - .L_17)
.L_17:
        /*003c*/ 	.word	0x00000000
        /*0040*/ 	.short	0x0003
        /*0042*/ 	.short	0x0018
        /*0044*/ 	.byte	0x00, 0xf4, 0x21, 0x00


	//----- nvinfo : EIATTR_KPARAM_INFO
	.align		4
.L_18:
        /*0048*/ 	.byte	0x04, 0x17
        /*004a*/ 	.short	(.L_20 - .L_19)
.L_19:
        /*004c*/ 	.word	0x00000000
        /*0050*/ 	.short	0x0002
        /*0052*/ 	.short	0x0010
        /*0054*/ 	.byte	0x00, 0xf4, 0x21, 0x00


	//----- nvinfo : EIATTR_KPARAM_INFO
	.align		4
.L_20:
        /*0058*/ 	.byte	0x04, 0x17
        /*005a*/ 	.short	(.L_22 - .L_21)
.L_21:
        /*005c*/ 	.word	0x00000000
        /*0060*/ 	.short	0x0001
        /*0062*/ 	.short	0x0008
        /*0064*/ 	.byte	0x00, 0xf4, 0x21, 0x00


	//----- nvinfo : EIATTR_KPARAM_INFO
	.align		4
.L_22:
        /*0068*/ 	.byte	0x04, 0x17
        /*006a*/ 	.short	(.L_24 - .L_23)
.L_23:
        /*006c*/ 	.word	0x00000000
        /*0070*/ 	.short	0x0000
        /*0072*/ 	.short	0x0000
        /*0074*/ 	.byte	0x00, 0xf4, 0x21, 0x00


	//----- nvinfo : EIATTR_SPARSE_MMA_MASK
	.align		4
.L_24:
        /*0078*/ 	.byte	0x03, 0x50
        /*007a*/ 	.short	0x0000


	//----- nvinfo : EIATTR_MAXREG_COUNT
	.align		4
        /*007c*/ 	.byte	0x03, 0x1b
        /*007e*/ 	.short	0x00ff


	//----- nvinfo : EIATTR_EXIT_INSTR_OFFSETS
	.align		4
        /*0080*/ 	.byte	0x04, 0x1c
        /*0082*/ 	.short	(.L_26 - .L_25)


	//   ....[0]....
.L_25:
        /*0084*/ 	.word	0x000007c0


	//   ....[1]....
        /*0088*/ 	.word	0x00000810


	//----- nvinfo : EIATTR_REQNTID
	.align		4
.L_26:
        /*008c*/ 	.byte	0x04, 0x10
        /*008e*/ 	.short	(.L_28 - .L_27)
.L_27:
        /*0090*/ 	.word	0x00000020
        /*0094*/ 	.word	0x00000001
        /*0098*/ 	.word	0x00000001


	//----- nvinfo : EIATTR_CRS_STACK_SIZE
	.align		4
.L_28:
        /*009c*/ 	.byte	0x04, 0x1e
        /*009e*/ 	.short	(.L_30 - .L_29)
.L_29:
        /*00a0*/ 	.word	0x00000000


	//----- nvinfo : EIATTR_CBANK_PARAM_SIZE
	.align		4
.L_30:
        /*00a4*/ 	.byte	0x03, 0x19
        /*00a6*/ 	.short	0x0030


	//----- nvinfo : EIATTR_PARAM_CBANK
	.align		4
        /*00a8*/ 	.byte	0x04, 0x0a
        /*00aa*/ 	.short	(.L_32 - .L_31)
	.align		4
.L_31:
        /*00ac*/ 	.word	index@(.nv.constant0.triton_poi_fused_add_exp_mul_tanh_6)
        /*00b0*/ 	.short	0x0210
        /*00b2*/ 	.short	0x0030


	//----- nvinfo : EIATTR_SW_WAR
	.align		4
.L_32:
        /*00b4*/ 	.byte	0x04, 0x36
        /*00b6*/ 	.short	(.L_34 - .L_33)
.L_33:
        /*00b8*/ 	.word	0x00000008
.L_34:


//--------------------- .nv.callgraph             --------------------------
	.section	.nv.callgraph,"",@"SHT_CUDA_CALLGRAPH"
	.align	4
	.sectionentsize	8
	.align		4
        /*0000*/ 	.word	0x00000000
	.align		4
        /*0004*/ 	.word	0xffffffff
	.align		4
        /*0008*/ 	.word	0x00000000
	.align		4
        /*000c*/ 	.word	0xfffffffe
	.align		4
        /*0010*/ 	.word	0x00000000
	.align		4
        /*0014*/ 	.word	0xfffffffd
	.align		4
        /*0018*/ 	.word	0x00000000
	.align		4
        /*001c*/ 	.word	0xfffffffc


//--------------------- .nv.constant4             --------------------------
	.section	.nv.constant4,"a",@progbits
	.align	8
	.align		8
.nv.constant4:
        /*0000*/ 	.dword	_$_str


//--------------------- .text.triton_poi_fused_add_exp_mul_tanh_6 --------------------------
	.section	.text.triton_poi_fused_add_exp_mul_tanh_6,"ax",@progbits
	.sectionflags	@"SHF_BARRIERS=1"
	.align	128
        .global         triton_poi_fused_add_exp_mul_tanh_6
        .type           triton_poi_fused_add_exp_mul_tanh_6,@function
        .size           triton_poi_fused_add_exp_mul_tanh_6,(.L_x_3 - triton_poi_fused_add_exp_mul_tanh_6)
        .other          triton_poi_fused_add_exp_mul_tanh_6,@"STO_CUDA_ENTRY STV_DEFAULT"
triton_poi_fused_add_exp_mul_tanh_6:
.text.triton_poi_fused_add_exp_mul_tanh_6:
[----:B------:R-:W0:Y:S01]  /*0000*/  LDC R1, c[0x0][0x28] ;  /* 0x00000a00ff017b82 */ /* 0x000e220000000800 */
[----:B------:R-:W1:Y:S07]  /*0010*/  S2R R3, SR_TID.X ;  /* 0x0000000000037919 */ /* 0x000e6e0000002100 */
[----:B------:R-:W2:Y:S01]  /*0020*/  LDC.64 R8, c[0x0][0x210] ;  /* 0x00008400ff087b82 */ /* 0x000ea20000000a00 */
[----:B------:R-:W-:Y:S01]  /*0030*/  IMAD.MOV.U32 R14, RZ, RZ, RZ ;  /* 0x000000ffff0e7224 */ /* 0x000fe200078e00ff */
[----:B------:R-:W-:Y:S01]  /*0040*/  ULDC.64 UR6, c[0x0][0x208] ;  /* 0x0000820000067ab9 */ /* 0x000fe20000000a00 */
[----:B------:R-:W3:Y:S01]  /*0050*/  S2R R6, SR_CTAID.X ;  /* 0x0000000000067919 */ /* 0x000ee20000002500 */
[----:B------:R-:W4:Y:S04]  /*0060*/  S2R R2, SR_CTAID.Y ;  /* 0x0000000000027919 */ /* 0x000f280000002600 */
[----:B------:R-:W5:Y:S08]  /*0070*/  S2UR UR5, SR_CgaCtaId ;  /* 0x00000000000579c3 */ /* 0x000f700000008800 */
[----:B------:R-:W5:Y:S01]  /*0080*/  LDC.64 R10, c[0x0][0x218] ;  /* 0x00008600ff0a7b82 */ /* 0x000f620000000a00 */
[----:B-1----:R-:W-:-:S02]  /*0090*/  SHF.R.U32.HI R0, RZ, 0x2, R3 ;  /* 0x00000002ff007819 */ /* 0x002fc40000011603 */
[----:B------:R-:W-:Y:S02]  /*00a0*/  LOP3.LUT R4, R3, 0x10, RZ, 0xc0, !PT ;  /* 0x0000001003047812 */ /* 0x000fe400078ec0ff */
[----:B------:R-:W-:Y:S01]  /*00b0*/  SGXT.U32 R0, R0, 0x2 ;  /* 0x000000020000781a */ /* 0x000fe20000000000 */
[----:B---3--:R-:W-:Y:S01]  /*00c0*/  IMAD.SHL.U32 R6, R6, 0x4, RZ ;  /* 0x0000000406067824 */ /* 0x008fe200078e00ff */
[----:B------:R-:W-:-:S04]  /*00d0*/  SHF.R.U32.HI R5, RZ, 0x2, R4 ;  /* 0x00000002ff057819 */ /* 0x000fc80000011604 */
[----:B------:R-:W-:Y:S01]  /*00e0*/  LOP3.LUT R13, R0, R5, RZ, 0xfc, !PT ;  /* 0x00000005000d7212 */ /* 0x000fe200078efcff */
[----:B----4-:R-:W-:Y:S01]  /*00f0*/  IMAD.SHL.U32 R0, R2, 0x8, RZ ;  /* 0x0000000802007824 */ /* 0x010fe200078e00ff */
[----:B------:R-:W-:-:S04]  /*0100*/  LOP3.LUT R5, R6, 0x3, R3, 0xf8, !PT ;  /* 0x0000000306057812 */ /* 0x000fc800078ef803 */
[----:B------:R-:W-:Y:S02]  /*0110*/  ISETP.GE.AND P0, PT, R5, 0x4, PT ;  /* 0x000000040500780c */ /* 0x000fe40003f06270 */
[----:B------:R-:W-:-:S04]  /*0120*/  LOP3.LUT R2, R13, R0, RZ, 0xfc, !PT ;  /* 0x000000000d027212 */ /* 0x000fc800078efcff */
[C---:B------:R-:W-:Y:S02]  /*0130*/  ISETP.LT.AND P0, PT, R2.reuse, 0x8, !P0 ;  /* 0x000000080200780c */ /* 0x040fe40004701270 */
[----:B------:R-:W-:-:S05]  /*0140*/  LEA R5, R2, R5, 0x3 ;  /* 0x0000000502057211 */ /* 0x000fca00078e18ff */
[----:B--2---:R-:W-:-:S06]  /*0150*/  IMAD.WIDE R8, R5, 0x4, R8 ;  /* 0x0000000405087825 */ /* 0x004fcc00078e0208 */
[----:B------:R1:W2:Y:S01]  /*0160*/  @P0 LDG.E.EL R14, desc[UR6][R8.64] ;  /* 0x00000006080e0981 */ /* 0x0002a2000c2e1900 */
[----:B------:R-:W-:Y:S01]  /*0170*/  UMOV UR4, 0x400 ;  /* 0x0000040000047882 */ /* 0x000fe20000000000 */
[----:B------:R-:W-:Y:S01]  /*0180*/  LOP3.LUT R0, R0, 0x7, R3, 0xf8, !PT ;  /* 0x0000000700007812 */ /* 0x000fe200078ef803 */
[----:B-----5:R-:W-:Y:S01]  /*0190*/  UPRMT UR4, UR5, 0x654, UR4 ;  /* 0x0000065405047896 */ /* 0x020fe20008000004 */
[----:B------:R-:W-:Y:S02]  /*01a0*/  SHF.R.U32.HI R7, RZ, 0x3, R3 ;  /* 0x00000003ff077819 */ /* 0x000fe40000011603 */
[----:B------:R-:W-:Y:S02]  /*01b0*/  LEA.HI R12, R0, R0, RZ, 0x1 ;  /* 0x00000000000c7211 */ /* 0x000fe400078f08ff */
[----:B------:R-:W-:Y:S01]  /*01c0*/  SHF.R.U32.HI R4, RZ, 0x3, R4 ;  /* 0x00000003ff047819 */ /* 0x000fe20000011604 */
[----:B-1----:R-:W-:Y:S01]  /*01d0*/  IMAD.SHL.U32 R8, R3, 0x8, RZ ;  /* 0x0000000803087824 */ /* 0x002fe200078e00ff */
[----:B------:R-:W-:-:S02]  /*01e0*/  SGXT.U32 R7, R7, 0x1 ;  /* 0x000000010707781a */ /* 0x000fc40000000000 */
[C---:B------:R-:W-:Y:S01]  /*01f0*/  LOP3.LUT R15, R12.reuse, 0xfffffffe, RZ, 0xc0, !PT ;  /* 0xfffffffe0c0f7812 */ /* 0x040fe200078ec0ff */
[----:B------:R-:W-:Y:S01]  /*0200*/  IMAD.SHL.U32 R12, R12, 0x4, RZ ;  /* 0x000000040c0c7824 */ /* 0x000fe200078e00ff */
[----:B------:R-:W-:Y:S02]  /*0210*/  LOP3.LUT R8, R8, 0x18, RZ, 0xc0, !PT ;  /* 0x0000001808087812 */ /* 0x000fe400078ec0ff */
[----:B------:R-:W-:Y:S02]  /*0220*/  LOP3.LUT R6, R6, R7, R4, 0xfe, !PT ;  /* 0x0000000706067212 */ /* 0x000fe400078efe04 */
[----:B------:R-:W-:Y:S02]  /*0230*/  LOP3.LUT R13, R13, R8, RZ, 0xfc, !PT ;  /* 0x000000080d0d7212 */ /* 0x000fe400078efcff */
[----:B------:R-:W-:Y:S02]  /*0240*/  LEA.HI R8, R8, UR4, RZ, 0x1f ;  /* 0x0000000408087c11 */ /* 0x000fe4000f8ff8ff */
[----:B------:R-:W-:-:S02]  /*0250*/  IADD3 R15, R0, -R15, RZ ;  /* 0x8000000f000f7210 */ /* 0x000fc40007ffe0ff */
[----:B------:R-:W-:Y:S01]  /*0260*/  ISETP.GE.AND P1, PT, R6, 0x4, PT ;  /* 0x000000040600780c */ /* 0x000fe20003f26270 */
[----:B------:R-:W-:Y:S01]  /*0270*/  IMAD R13, R13, 0x4, R8 ;  /* 0x000000040d0d7824 */ /* 0x000fe200078e0208 */
[----:B------:R-:W-:Y:S01]  /*0280*/  LOP3.LUT R12, R12, 0xfffffff8, RZ, 0xc0, !PT ;  /* 0xfffffff80c0c7812 */ /* 0x000fe200078ec0ff */
[----:B------:R-:W-:Y:S01]  /*0290*/  IMAD R15, R6, 0x2, R15 ;  /* 0x00000002060f7824 */ /* 0x000fe200078e020f */
[----:B------:R-:W-:-:S04]  /*02a0*/  ISETP.LT.AND P1, PT, R0, 0x8, !P1 ;  /* 0x000000080000780c */ /* 0x000fc80004f21270 */
[----:B------:R-:W-:Y:S01]  /*02b0*/  IADD3 R15, R15, R12, RZ ;  /* 0x0000000c0f0f7210 */ /* 0x000fe20007ffe0ff */
[----:B------:R-:W-:-:S04]  /*02c0*/  HFMA2.MMA R12, -RZ, RZ, 0, 0 ;  /* 0x00000000ff0c7435 */ /* 0x000fc800000001ff */
[C---:B0-----:R-:W-:Y:S02]  /*02d0*/  IMAD.WIDE R8, R15.reuse, 0x4, R10 ;  /* 0x000000040f087825 */ /* 0x041fe400078e020a */
[----:B------:R-:W0:Y:S02]  /*02e0*/  LDC.64 R10, c[0x0][0x220] ;  /* 0x00008800ff0a7b82 */ /* 0x000e240000000a00 */
[----:B------:R-:W-:Y:S02]  /*02f0*/  IMAD.MOV.U32 R16, RZ, RZ, RZ ;  /* 0x000000ffff107224 */ /* 0x000fe400078e00ff */
[----:B0-----:R-:W-:Y:S01]  /*0300*/  IMAD.WIDE R10, R15, 0x4, R10 ;  /* 0x000000040f0a7825 */ /* 0x001fe200078e020a */
[----:B--2---:R0:W-:Y:S03]  /*0310*/  STS [R13], R14 ;  /* 0x0000000e0d007388 */ /* 0x0041e60000000800 */
[----:B------:R-:W-:Y:S06]  /*0320*/  BAR.SYNC.DEFER_BLOCKING 0x0 ;  /* 0x0000000000007b1d */ /* 0x000fec0000010000 */
[----:B------:R-:W2:Y:S04]  /*0330*/  @P1 LDG.E.EL R12, desc[UR6][R8.64] ;  /* 0x00000006080c1981 */ /* 0x000ea8000c2e1900 */
[----:B------:R1:W3:Y:S01]  /*0340*/  @P1 LDG.E.EL R16, desc[UR6][R10.64] ;  /* 0x000000060a101981 */ /* 0x0002e2000c2e1900 */
[----:B--2---:R-:W-:-:S05]  /*0350*/  FADD.FTZ R6, |R12|, -RZ ;  /* 0x800000ff0c067221 */ /* 0x004fca0000010200 */
[----:B------:R-:W-:-:S13]  /*0360*/  FSETP.GE.AND P2, PT, R6, 0.60000002384185791016, PT ;  /* 0x3f19999a0600780b */ /* 0x000fda0003f46000 */
[----:B------:R-:W-:Y:S01]  /*0370*/  @P2 FMUL R15, R6, 2.8853900432586669922 ;  /* 0x4038aa3b060f2820 */ /* 0x000fe20000400000 */
[----:B------:R-:W-:Y:S01]  /*0380*/  @!P2 MOV R0, 0x3c80f082 ;  /* 0x3c80f0820000a802 */ /* 0x000fe20000000f00 */
[----:B------:R-:W-:Y:S01]  /*0390*/  @!P2 FMUL R9, R12, R12 ;  /* 0x0000000c0c09a220 */ /* 0x000fe20000400000 */
[----:B------:R-:W-:Y:S01]  /*03a0*/  @P2 IMAD.MOV.U32 R8, RZ, RZ, 0x3f800000 ;  /* 0x3f800000ff082424 */ /* 0x000fe200078e00ff */
[----:B------:R-:W-:Y:S02]  /*03b0*/  @P2 FSETP.GE.AND P1, PT, R6, 9.010913848876953125, PT ;  /* 0x41102cb40600280b */ /* 0x000fe40003f26000 */
[----:B------:R-:W0:Y:S01]  /*03c0*/  @P2 MUFU.EX2 R15, R15 ;  /* 0x0000000f000f2308 */ /* 0x000e220000000800 */
[----:B------:R-:W-:Y:S01]  /*03d0*/  @!P2 FFMA.FTZ R0, R9, R0, -0.052303962409496307373 ;  /* 0xbd563cae0900a423 */ /* 0x000fe20000010000 */
[----:B------:R-:W-:-:S03]  /*03e0*/  SHF.R.U32.HI R6, RZ, 0x1, R3 ;  /* 0x00000001ff067819 */ /* 0x000fc60000011603 */
[----:B------:R-:W-:-:S04]  /*03f0*/  @!P2 FFMA.FTZ R0, R9, R0, 0.1331529766321182251 ;  /* 0x3e0859410900a423 */ /* 0x000fc80000010000 */
[----:B------:R-:W-:Y:S01]  /*0400*/  @!P2 FFMA.FTZ R0, R9, R0, -0.33332768082618713379 ;  /* 0xbeaaa9ed0900a423 */ /* 0x000fe20000010000 */
[----:B0-----:R-:W-:-:S06]  /*0410*/  @P2 FADD R13, R15, 1 ;  /* 0x3f8000000f0d2421 */ /* 0x001fcc0000000000 */
[----:B------:R-:W0:Y:S02]  /*0420*/  @P2 MUFU.RCP R13, R13 ;  /* 0x0000000d000d2308 */ /* 0x000e240000001000 */
[----:B0-----:R-:W-:-:S05]  /*0430*/  @P2 FFMA.FTZ R8, R13, -2, R8 ;  /* 0xc00000000d082823 */ /* 0x001fca0000010008 */
[----:B-1----:R-:W-:Y:S02]  /*0440*/  @P2 FSEL R11, R8, 1, !P1 ;  /* 0x3f800000080b2808 */ /* 0x002fe40004800000 */
[----:B------:R-:W-:Y:S02]  /*0450*/  LOP3.LUT R8, R6, 0xc, RZ, 0xc0, !PT ;  /* 0x0000000c06087812 */ /* 0x000fe400078ec0ff */
[----:B------:R-:W-:Y:S01]  /*0460*/  @P2 LOP3.LUT R10, R11, 0x80000000, R12, 0xf8, !PT ;  /* 0x800000000b0a2812 */ /* 0x000fe200078ef80c */
[----:B------:R-:W-:Y:S01]  /*0470*/  @!P2 FFMA.FTZ R11, R9, R0, RZ ;  /* 0x00000000090ba223 */ /* 0x000fe200000100ff */
[----:B------:R-:W-:Y:S02]  /*0480*/  LOP3.LUT R6, R3, 0x1f, RZ, 0xc0, !PT ;  /* 0x0000001f03067812 */ /* 0x000fe400078ec0ff */
[----:B------:R-:W-:Y:S01]  /*0490*/  IADD3 R9, R8, UR4, RZ ;  /* 0x0000000408097c10 */ /* 0x000fe2000fffe0ff */
[----:B------:R-:W-:Y:S01]  /*04a0*/  @!P2 FFMA.FTZ R10, R11, R12, R12 ;  /* 0x0000000c0b0aa223 */ /* 0x000fe2000001000c */
[----:B---3--:R-:W-:-:S03]  /*04b0*/  FADD.FTZ R12, |R16|, -RZ ;  /* 0x800000ff100c7221 */ /* 0x008fc60000010200 */
[----:B------:R-:W-:Y:S02]  /*04c0*/  IMAD R9, R6, 0x4, R9 ;  /* 0x0000000406097824 */ /* 0x000fe400078e0209 */
[----:B------:R-:W-:Y:S01]  /*04d0*/  FMUL R10, R10, 1.4426950216293334961 ;  /* 0x3fb8aa3b0a0a7820 */ /* 0x000fe20000400000 */
[----:B------:R-:W-:-:S03]  /*04e0*/  FSETP.GE.AND P2, PT, R12, 0.60000002384185791016, PT ;  /* 0x3f19999a0c00780b */ /* 0x000fc60003f46000 */
[----:B------:R-:W0:Y:S01]  /*04f0*/  LDS R9, [R9] ;  /* 0x0000000009097984 */ /* 0x000e220000000800 */
[----:B------:R-:W-:-:S13]  /*0500*/  FSETP.GEU.AND P1, PT, R10, -126, PT ;  /* 0xc2fc00000a00780b */ /* 0x000fda0003f2e000 */
[----:B------:R-:W-:-:S04]  /*0510*/  @!P1 FMUL R10, R10, 0.5 ;  /* 0x3f0000000a0a9820 */ /* 0x000fc80000400000 */
[----:B------:R-:W1:Y:S02]  /*0520*/  MUFU.EX2 R8, R10 ;  /* 0x0000000a00087308 */ /* 0x000e640000000800 */
[----:B-1----:R-:W-:Y:S01]  /*0530*/  @!P1 FMUL R8, R8, R8 ;  /* 0x0000000808089220 */ /* 0x002fe20000400000 */
[----:B0-----:R-:W-:Y:S06]  /*0540*/  @!P2 BRA `(.L_x_0) ;  /* 0x000000000028a947 */ /* 0x001fec0003800000 */
[C---:B------:R-:W-:Y:S01]  /*0550*/  FMUL R0, R12.reuse, 2.8853900432586669922 ;  /* 0x4038aa3b0c007820 */ /* 0x040fe20000400000 */
[----:B------:R-:W-:Y:S02]  /*0560*/  MOV R11, 0x3f800000 ;  /* 0x3f800000000b7802 */ /* 0x000fe40000000f00 */
[----:B------:R-:W-:-:S03]  /*0570*/  FSETP.GE.AND P1, PT, R12, 9.010913848876953125, PT ;  /* 0x41102cb40c00780b */ /* 0x000fc60003f26000 */
[----:B------:R-:W1:Y:S02]  /*0580*/  MUFU.EX2 R0, R0 ;  /* 0x0000000000007308 */ /* 0x000e640000000800 */
[----:B-1----:R-:W-:-:S06]  /*0590*/  FADD R10, R0, 1 ;  /* 0x3f800000000a7421 */ /* 0x002fcc0000000000 */
[----:B------:R-:W1:Y:S02]  /*05a0*/  MUFU.RCP R10, R10 ;  /* 0x0000000a000a7308 */ /* 0x000e640000001000 */
[----:B-1----:R-:W-:-:S05]  /*05b0*/  FFMA.FTZ R11, R10, -2, R11 ;  /* 0xc00000000a0b7823 */ /* 0x002fca000001000b */
[----:B------:R-:W-:-:S04]  /*05c0*/  FSEL R11, R11, 1, !P1 ;  /* 0x3f8000000b0b7808 */ /* 0x000fc80004800000 */
[----:B------:R-:W-:Y:S01]  /*05d0*/  LOP3.LUT R16, R11, 0x80000000, R16, 0xf8, !PT ;  /* 0x800000000b107812 */ /* 0x000fe200078ef810 */
[----:B------:R-:W-:Y:S06]  /*05e0*/  BRA `(.L_x_1) ;  /* 0x00000000001c7947 */ /* 0x000fec0003800000 */
.L_x_0:
[----:B------:R-:W-:Y:S02]  /*05f0*/  IMAD.MOV.U32 R0, RZ, RZ, 0x3c80f082 ;  /* 0x3c80f082ff007424 */ /* 0x000fe400078e00ff */
[----:B------:R-:W-:-:S04]  /*0600*/  FMUL R11, R16, R16 ;  /* 0x00000010100b7220 */ /* 0x000fc80000400000 */
[----:B------:R-:W-:-:S04]  /*0610*/  FFMA.FTZ R0, R11, R0, -0.052303962409496307373 ;  /* 0xbd563cae0b007423 */ /* 0x000fc80000010000 */
[----:B------:R-:W-:-:S04]  /*0620*/  FFMA.FTZ R0, R11, R0, 0.1331529766321182251 ;  /* 0x3e0859410b007423 */ /* 0x000fc80000010000 */
[----:B------:R-:W-:-:S04]  /*0630*/  FFMA.FTZ R0, R11, R0, -0.33332768082618713379 ;  /* 0xbeaaa9ed0b007423 */ /* 0x000fc80000010000 */
[----:B------:R-:W-:-:S04]  /*0640*/  FFMA.FTZ R11, R11, R0, RZ ;  /* 0x000000000b0b7223 */ /* 0x000fc800000100ff */
[----:B------:R-:W-:-:S07]  /*0650*/  FFMA.FTZ R16, R11, R16, R16 ;  /* 0x000000100b107223 */ /* 0x000fce0000010010 */
.L_x_1:
[----:B------:R-:W-:Y:S05]  /*0660*/  WARPSYNC.ALL ;  /* 0x0000000000007948 */ /* 0x000fea0003800000 */
[----:B------:R-:W-:Y:S01]  /*0670*/  BAR.SYNC.DEFER_BLOCKING 0x0 ;  /* 0x0000000000007b1d */ /* 0x000fe20000010000 */
[----:B------:R-:W-:Y:S01]  /*0680*/  SHF.L.U32 R3, R3, 0x2, RZ ;  /* 0x0000000203037819 */ /* 0x000fe200000006ff */
[----:B------:R-:W-:Y:S01]  /*0690*/  IMAD R5, R2, -0x4, R5 ;  /* 0xfffffffc02057824 */ /* 0x000fe200078e0205 */
[----:B------:R-:W-:Y:S01]  /*06a0*/  LOP3.LUT R0, R6, 0x1c, RZ, 0xc0, !PT ;  /* 0x0000001c06007812 */ /* 0x000fe200078ec0ff */
[----:B0-----:R-:W-:Y:S01]  /*06b0*/  FFMA R16, R9, R8, R16 ;  /* 0x0000000809107223 */ /* 0x001fe20000000010 */
[----:B------:R-:W-:-:S04]  /*06c0*/  LOP3.LUT R3, R3, 0x1c, RZ, 0xc0, !PT ;  /* 0x0000001c03037812 */ /* 0x000fc800078ec0ff */
[----:B------:R-:W-:Y:S01]  /*06d0*/  LOP3.LUT R4, R4, R3, R7, 0xfe, !PT ;  /* 0x0000000304047212 */ /* 0x000fe200078efe07 */
[----:B------:R-:W-:Y:S01]  /*06e0*/  VIADD R3, R3, UR4 ;  /* 0x0000000403037c36 */ /* 0x000fe20008000000 */
[----:B------:R-:W-:Y:S01]  /*06f0*/  IADD3 R7, R0, UR4, RZ ;  /* 0x0000000400077c10 */ /* 0x000fe2000fffe0ff */
[----:B------:R-:W-:Y:S02]  /*0700*/  FMUL R0, R9, R8 ;  /* 0x0000000809007220 */ /* 0x000fe40000400000 */
[----:B------:R-:W-:Y:S01]  /*0710*/  IMAD R11, R4, 0x4, R3 ;  /* 0x00000004040b7824 */ /* 0x000fe200078e0203 */
[----:B------:R-:W-:Y:S02]  /*0720*/  LEA R4, R6, R7, 0x2 ;  /* 0x0000000706047211 */ /* 0x000fe400078e10ff */
[----:B------:R-:W0:Y:S02]  /*0730*/  LDC.64 R6, c[0x0][0x228] ;  /* 0x00008a00ff067b82 */ /* 0x000e240000000a00 */
[----:B------:R-:W-:Y:S06]  /*0740*/  STS [R11], R0 ;  /* 0x000000000b007388 */ /* 0x000fec0000000800 */
[----:B------:R-:W-:Y:S01]  /*0750*/  BAR.SYNC.DEFER_BLOCKING 0x0 ;  /* 0x0000000000007b1d */ /* 0x000fe20000010000 */
[----:B0-----:R-:W-:-:S05]  /*0760*/  IMAD.WIDE R2, R5, 0x4, R6 ;  /* 0x0000000405027825 */ /* 0x001fca00078e0206 */
[----:B------:R-:W0:Y:S04]  /*0770*/  LDS R13, [R4] ;  /* 0x00000000040d7984 */ /* 0x000e280000000800 */
[----:B0-----:R0:W-:Y:S01]  /*0780*/  @P0 STG.E desc[UR6][R2.64], R13 ;  /* 0x0000000d02000986 */ /* 0x0011e2000c101906 */
[----:B------:R-:W-:Y:S06]  /*0790*/  BAR.SYNC.DEFER_BLOCKING 0x0 ;  /* 0x0000000000007b1d */ /* 0x000fec0000010000 */
[----:B------:R0:W-:Y:S02]  /*07a0*/  STS [R11], R16 ;  /* 0x000000100b007388 */ /* 0x0001e40000000800 */
[----:B------:R-:W-:Y:S06]  /*07b0*/  BAR.SYNC.DEFER_BLOCKING 0x0 ;  /* 0x0000000000007b1d */ /* 0x000fec0000010000 */
[----:B0-----:R-:W-:Y:S05]  /*07c0*/  @!P0 EXIT ;  /* 0x000000000000894d */ /* 0x001fea0003800000 */
[----:B------:R-:W0:Y:S01]  /*07d0*/  LDS R7, [R4] ;  /* 0x0000000004077984 */ /* 0x000e220000000800 */
[----:B------:R-:W1:Y:S02]  /*07e0*/  LDC.64 R2, c[0x0][0x230] ;  /* 0x00008c00ff027b82 */ /* 0x000e640000000a00 */
[----:B-1----:R-:W-:-:S05]  /*07f0*/  IMAD.WIDE R2, R5, 0x4, R2 ;  /* 0x0000000405027825 */ /* 0x002fca00078e0202 */
[----:B0-----:R-:W-:Y:S01]  /*0800*/  STG.E desc[UR6][R2.64], R7 ;  /* 0x0000000702007986 */ /* 0x001fe2000c101906 */
[----:B------:R-:W-:Y:S05]  /*0810*/  EXIT ;  /* 0x000000000000794d */ /* 0x000fea0003800000 */
.L_x_2:
[----:B------:R-:W-:-:S00]  /*0820*/  BRA `(.L_x_2) ;  /* 0xfffffffc00fc7947 */ /* 0x000fc0000383ffff */
[----:B------:R-:W-:-:S00]  /*0830*/  NOP ;  /* 0x0000000000007918 */ /* 0x000fc00000000000 */
        /* <DEDUP_REMOVED lines=12> */
.L_x_3:


//--------------------- .nv.global.init           --------------------------
	.section	.nv.global.init,"aw",@progbits
.nv.global.init:
	.type		_$_str,@object
	.size		_$_str,(.L_0 - _$_str)
_$_str:
        /*0000*/ 	.byte	0x5f, 0x5f, 0x43, 0x55, 0x44, 0x41, 0x5f, 0x46, 0x54, 0x5a, 0x00
.L_0:


//--------------------- .nv.shared.triton_poi_fused_add_exp_mul_tanh_6 --------------------------
	.section	.nv.shared.triton_poi_fused_add_exp_mul_tanh_6,"aw",@nobits
	.sectionflags	@""
	.align	16
	.zero		1024


//--------------------- .nv.constant0.triton_poi_fused_add_exp_mul_tanh_6 --------------------------
	.section	.nv.constant0.triton_poi_fused_add_exp_mul_tanh_6,"a",@progbits
	.sectionflags	@""
	.align	4
.nv.constant0.triton_poi_fused_add_exp_mul_tanh_6:
	.zero		576
